//
// Generated by NVIDIA NVVM Compiler
//
// Compiler Build ID: CL-36424714
// Cuda compilation tools, release 13.0, V13.0.88
// Based on NVVM 20.0.0
//

.version 9.0
.target sm_100
.address_size 64

	// .globl	_Z12calcColMeansPiPf
// _ZZ7calcCovPfS_S_E5cache has been demoted

.visible .entry _Z12calcColMeansPiPf(
	.param .u64 .ptr .align 1 _Z12calcColMeansPiPf_param_0,
	.param .u64 .ptr .align 1 _Z12calcColMeansPiPf_param_1
)
{
	.reg .pred 	%p<2>;
	.reg .b32 	%r<13>;
	.reg .b32 	%f<17>;
	.reg .b64 	%rd<8>;

	ld.param.u64 	%rd1, [_Z12calcColMeansPiPf_param_0];
	ld.param.u64 	%rd2, [_Z12calcColMeansPiPf_param_1];
	mov.u32 	%r2, %ctaid.x;
	mov.u32 	%r3, %ntid.x;
	mov.u32 	%r4, %tid.x;
	mad.lo.s32 	%r1, %r2, %r3, %r4;
	setp.gt.s32 	%p1, %r1, 7;
	@%p1 bra 	$L__BB0_2;
	cvta.to.global.u64 	%rd3, %rd2;
	cvta.to.global.u64 	%rd4, %rd1;
	mul.wide.s32 	%rd5, %r1, 4;
	add.s64 	%rd6, %rd4, %rd5;
	ld.global.u32 	%r5, [%rd6];
	cvt.rn.f32.s32 	%f1, %r5;
	ld.global.u32 	%r6, [%rd6+32];
	cvt.rn.f32.s32 	%f2, %r6;
	add.f32 	%f3, %f1, %f2;
	ld.global.u32 	%r7, [%rd6+64];
	cvt.rn.f32.s32 	%f4, %r7;
	add.f32 	%f5, %f3, %f4;
	ld.global.u32 	%r8, [%rd6+96];
	cvt.rn.f32.s32 	%f6, %r8;
	add.f32 	%f7, %f5, %f6;
	ld.global.u32 	%r9, [%rd6+128];
	cvt.rn.f32.s32 	%f8, %r9;
	add.f32 	%f9, %f7, %f8;
	ld.global.u32 	%r10, [%rd6+160];
	cvt.rn.f32.s32 	%f10, %r10;
	add.f32 	%f11, %f9, %f10;
	ld.global.u32 	%r11, [%rd6+192];
	cvt.rn.f32.s32 	%f12, %r11;
	add.f32 	%f13, %f11, %f12;
	ld.global.u32 	%r12, [%rd6+224];
	cvt.rn.f32.s32 	%f14, %r12;
	add.f32 	%f15, %f13, %f14;
	mul.f32 	%f16, %f15, 0f3E000000;
	add.s64 	%rd7, %rd3, %rd5;
	st.global.f32 	[%rd7], %f16;
$L__BB0_2:
	ret;

}
	// .globl	_Z9subMeansTPiPfS0_S0_
.visible .entry _Z9subMeansTPiPfS0_S0_(
	.param .u64 .ptr .align 1 _Z9subMeansTPiPfS0_S0__param_0,
	.param .u64 .ptr .align 1 _Z9subMeansTPiPfS0_S0__param_1,
	.param .u64 .ptr .align 1 _Z9subMeansTPiPfS0_S0__param_2,
	.param .u64 .ptr .align 1 _Z9subMeansTPiPfS0_S0__param_3
)
{
	.reg .pred 	%p<4>;
	.reg .b32 	%r<14>;
	.reg .b32 	%f<4>;
	.reg .b64 	%rd<16>;

	ld.param.u64 	%rd1, [_Z9subMeansTPiPfS0_S0__param_0];
	ld.param.u64 	%rd2, [_Z9subMeansTPiPfS0_S0__param_1];
	ld.param.u64 	%rd3, [_Z9subMeansTPiPfS0_S0__param_2];
	ld.param.u64 	%rd4, [_Z9subMeansTPiPfS0_S0__param_3];
	mov.u32 	%r3, %ctaid.y;
	mov.u32 	%r4, %ntid.y;
	mov.u32 	%r5, %tid.y;
	mad.lo.s32 	%r1, %r3, %r4, %r5;
	mov.u32 	%r6, %ctaid.x;
	mov.u32 	%r7, %ntid.x;
	mov.u32 	%r8, %tid.x;
	mad.lo.s32 	%r2, %r6, %r7, %r8;
	setp.gt.u32 	%p1, %r1, 7;
	setp.gt.s32 	%p2, %r2, 7;
	or.pred  	%p3, %p1, %p2;
	@%p3 bra 	$L__BB1_2;
	cvta.to.global.u64 	%rd5, %rd1;
	cvta.to.global.u64 	%rd6, %rd2;
	cvta.to.global.u64 	%rd7, %rd3;
	cvta.to.global.u64 	%rd8, %rd4;
	shl.b32 	%r9, %r1, 3;
	add.s32 	%r10, %r9, %r2;
	mul.wide.s32 	%rd9, %r10, 4;
	add.s64 	%rd10, %rd5, %rd9;
	ld.global.u32 	%r11, [%rd10];
	cvt.rn.f32.s32 	%f1, %r11;
	mul.wide.s32 	%rd11, %r2, 4;
	add.s64 	%rd12, %rd6, %rd11;
	ld.global.f32 	%f2, [%rd12];
	sub.f32 	%f3, %f1, %f2;
	add.s64 	%rd13, %rd7, %rd9;
	st.global.f32 	[%rd13], %f3;
	shl.b32 	%r12, %r2, 3;
	add.s32 	%r13, %r12, %r1;
	mul.wide.s32 	%rd14, %r13, 4;
	add.s64 	%rd15, %rd8, %rd14;
	st.global.f32 	[%rd15], %f3;
$L__BB1_2:
	ret;

}
	// .globl	_Z7calcCovPfS_S_
.visible .entry _Z7calcCovPfS_S_(
	.param .u64 .ptr .align 1 _Z7calcCovPfS_S__param_0,
	.param .u64 .ptr .align 1 _Z7calcCovPfS_S__param_1,
	.param .u64 .ptr .align 1 _Z7calcCovPfS_S__param_2
)
{
	.reg .pred 	%p<7>;
	.reg .b32 	%r<18>;
	.reg .b32 	%f<14>;
	.reg .b64 	%rd<12>;
	// demoted variable
	.shared .align 4 .b8 _ZZ7calcCovPfS_S_E5cache[16];
	ld.param.u64 	%rd3, [_Z7calcCovPfS_S__param_0];
	ld.param.u64 	%rd4, [_Z7calcCovPfS_S__param_1];
	ld.param.u64 	%rd5, [_Z7calcCovPfS_S__param_2];
	mov.u32 	%r1, %tid.x;
	mov.u32 	%r2, %ctaid.x;
	mov.u32 	%r17, %ntid.x;
	mad.lo.s32 	%r16, %r2, %r17, %r1;
	setp.gt.s32 	%p1, %r16, 7;
	mov.f32 	%f13, 0f00000000;
	@%p1 bra 	$L__BB2_3;
	mov.u32 	%r11, %nctaid.x;
	mul.lo.s32 	%r5, %r17, %r11;
	cvta.to.global.u64 	%rd1, %rd3;
	cvta.to.global.u64 	%rd2, %rd4;
	mov.f32 	%f13, 0f00000000;
$L__BB2_2:
	mul.wide.s32 	%rd6, %r16, 4;
	add.s64 	%rd7, %rd1, %rd6;
	ld.global.f32 	%f6, [%rd7];
	add.s64 	%rd8, %rd2, %rd6;
	ld.global.f32 	%f7, [%rd8];
	fma.rn.f32 	%f13, %f6, %f7, %f13;
	add.s32 	%r16, %r16, %r5;
	setp.lt.s32 	%p2, %r16, 8;
	@%p2 bra 	$L__BB2_2;
$L__BB2_3:
	shl.b32 	%r12, %r1, 2;
	mov.u32 	%r13, _ZZ7calcCovPfS_S_E5cache;
	add.s32 	%r8, %r13, %r12;
	st.shared.f32 	[%r8], %f13;
	bar.sync 	0;
	setp.lt.u32 	%p3, %r17, 2;
	@%p3 bra 	$L__BB2_7;
$L__BB2_4:
	shr.u32 	%r10, %r17, 1;
	setp.ge.u32 	%p4, %r1, %r10;
	@%p4 bra 	$L__BB2_6;
	shl.b32 	%r14, %r10, 2;
	add.s32 	%r15, %r8, %r14;
	ld.shared.f32 	%f8, [%r15];
	ld.shared.f32 	%f9, [%r8];
	add.f32 	%f10, %f8, %f9;
	st.shared.f32 	[%r8], %f10;
$L__BB2_6:
	bar.sync 	0;
	setp.gt.u32 	%p5, %r17, 3;
	mov.u32 	%r17, %r10;
	@%p5 bra 	$L__BB2_4;
$L__BB2_7:
	setp.ne.s32 	%p6, %r1, 0;
	@%p6 bra 	$L__BB2_9;
	ld.shared.f32 	%f11, [_ZZ7calcCovPfS_S_E5cache];
	cvta.to.global.u64 	%rd9, %rd5;
	mul.wide.u32 	%rd10, %r2, 4;
	add.s64 	%rd11, %rd9, %rd10;
	st.global.f32 	[%rd11], %f11;
$L__BB2_9:
	ret;

}


// ===== COMPILED SASS (sm_100) =====

	.target	sm_100

	.elftype	@"ET_EXEC"


//--------------------- .note.nv.tkinfo           --------------------------
	.section	.note.nv.tkinfo,"",@"SHT_NOTE"
	.sectionflags	@"SHF_NOTE_NV_TKINFO"
	.tkinfo
        /*0018*/ 	.word	0x00000002
        /*0030*/ 	.string	""
        /*0030*/ 	.string	"ptxas"
        /*0030*/ 	.string	"Cuda compilation tools, release 13.0, V13.0.88"
        /*0030*/ 	.string	"Build cuda_13.0.r13.0/compiler.36424714_0"
        /*0030*/ 	.string	"-arch sm_100 -m 64 "



//--------------------- .note.nv.cuinfo           --------------------------
	.section	.note.nv.cuinfo,"",@"SHT_NOTE"
	.sectionflags	@"SHF_NOTE_NV_CUINFO"
        /*0018*/ 	.short	0x0002
        /*001a*/ 	.short	0x0064
        /*001c*/ 	.short	0x0082
	.zero		2


//--------------------- .nv.info                  --------------------------
	.section	.nv.info,"",@"SHT_CUDA_INFO"
	.align	4


	//----- nvinfo : EIATTR_REGCOUNT
	.align		4
        /*0000*/ 	.byte	0x04, 0x2f
        /*0002*/ 	.short	(.L_1 - .L_0)
	.align		4
.L_0:
        /*0004*/ 	.word	index@(_Z12calcColMeansPiPf)
        /*0008*/ 	.word	0x00000011


	//----- nvinfo : EIATTR_FRAME_SIZE
	.align		4
.L_1:
        /*000c*/ 	.byte	0x04, 0x11
        /*000e*/ 	.short	(.L_3 - .L_2)
	.align		4
.L_2:
        /*0010*/ 	.word	index@(_Z12calcColMeansPiPf)
        /*0014*/ 	.word	0x00000000


	//----- nvinfo : EIATTR_REGCOUNT
	.align		4
.L_3:
        /*0018*/ 	.byte	0x04, 0x2f
        /*001a*/ 	.short	(.L_5 - .L_4)
	.align		4
.L_4:
        /*001c*/ 	.word	index@(_Z9subMeansTPiPfS0_S0_)
        /*0020*/ 	.word	0x00000012


	//----- nvinfo : EIATTR_FRAME_SIZE
	.align		4
.L_5:
        /*0024*/ 	.byte	0x04, 0x11
        /*0026*/ 	.short	(.L_7 - .L_6)
	.align		4
.L_6:
        /*0028*/ 	.word	index@(_Z9subMeansTPiPfS0_S0_)
        /*002c*/ 	.word	0x00000000


	//----- nvinfo : EIATTR_REGCOUNT
	.align		4
.L_7:
        /*0030*/ 	.byte	0x04, 0x2f
        /*0032*/ 	.short	(.L_9 - .L_8)
	.align		4
.L_8:
        /*0034*/ 	.word	index@(_Z7calcCovPfS_S_)
        /*0038*/ 	.word	0x00000012


	//----- nvinfo : EIATTR_FRAME_SIZE
	.align		4
.L_9:
        /*003c*/ 	.byte	0x04, 0x11
        /*003e*/ 	.short	(.L_11 - .L_10)
	.align		4
.L_10:
        /*0040*/ 	.word	index@(_Z7calcCovPfS_S_)
        /*0044*/ 	.word	0x00000000


	//----- nvinfo : EIATTR_MIN_STACK_SIZE
	.align		4
.L_11:
        /*0048*/ 	.byte	0x04, 0x12
        /*004a*/ 	.short	(.L_13 - .L_12)
	.align		4
.L_12:
        /*004c*/ 	.word	index@(_Z7calcCovPfS_S_)
        /*0050*/ 	.word	0x00000000


	//----- nvinfo : EIATTR_MIN_STACK_SIZE
	.align		4
.L_13:
        /*0054*/ 	.byte	0x04, 0x12
        /*0056*/ 	.short	(.L_15 - .L_14)
	.align		4
.L_14:
        /*0058*/ 	.word	index@(_Z9subMeansTPiPfS0_S0_)
        /*005c*/ 	.word	0x00000000


	//----- nvinfo : EIATTR_MIN_STACK_SIZE
	.align		4
.L_15:
        /*0060*/ 	.byte	0x04, 0x12
        /*0062*/ 	.short	(.L_17 - .L_16)
	.align		4
.L_16:
        /*0064*/ 	.word	index@(_Z12calcColMeansPiPf)
        /*0068*/ 	.word	0x00000000
.L_17:


//--------------------- .nv.compat                --------------------------
	.section	.nv.compat,"",@"SHT_CUDA_COMPAT_INFO"
	.align	4
        /*0000*/ 	.byte	0x02, 0x09, 0x00, 0x00, 0x02, 0x02, 0x01, 0x00, 0x02, 0x05, 0x05, 0x00, 0x03, 0x07, 0x01, 0x01
        /*0010*/ 	.byte	0x02, 0x03, 0x00, 0x00, 0x02, 0x06, 0x01, 0x00, 0x04, 0x0b, 0x08, 0x00, 0x09, 0x00, 0x00, 0x00
        /*0020*/ 	.byte	0x00, 0x00, 0x00, 0x00


//--------------------- .nv.info._Z7calcCovPfS_S_ --------------------------
	.section	.nv.info._Z7calcCovPfS_S_,"",@"SHT_CUDA_INFO"
	.sectionflags	@""
	.align	4


	//----- nvinfo : EIATTR_CUDA_API_VERSION
	.align		4
        /*0000*/ 	.byte	0x04, 0x37
        /*0002*/ 	.short	(.L_19 - .L_18)
.L_18:
        /*0004*/ 	.word	0x00000082


	//----- nvinfo : EIATTR_KPARAM_INFO
	.align		4
.L_19:
        /*0008*/ 	.byte	0x04, 0x17
        /*000a*/ 	.short	(.L_21 - .L_20)
.L_20:
        /*000c*/ 	.word	0x00000000
        /*0010*/ 	.short	0x0002
        /*0012*/ 	.short	0x0010
        /*0014*/ 	.byte	0x00, 0xf5, 0x21, 0x00


	//----- nvinfo : EIATTR_KPARAM_INFO
	.align		4
.L_21:
        /*0018*/ 	.byte	0x04, 0x17
        /*001a*/ 	.short	(.L_23 - .L_22)
.L_22:
        /*001c*/ 	.word	0x00000000
        /*0020*/ 	.short	0x0001
        /*0022*/ 	.short	0x0008
        /*0024*/ 	.byte	0x00, 0xf5, 0x21, 0x00


	//----- nvinfo : EIATTR_KPARAM_INFO
	.align		4
.L_23:
        /*0028*/ 	.byte	0x04, 0x17
        /*002a*/ 	.short	(.L_25 - .L_24)
.L_24:
        /*002c*/ 	.word	0x00000000
        /*0030*/ 	.short	0x0000
        /*0032*/ 	.short	0x0000
        /*0034*/ 	.byte	0x00, 0xf5, 0x21, 0x00


	//----- nvinfo : EIATTR_SPARSE_MMA_MASK
	.align		4
.L_25:
        /*0038*/ 	.byte	0x03, 0x50
        /*003a*/ 	.short	0x0000


	//----- nvinfo : EIATTR_MAXREG_COUNT
	.align		4
        /*003c*/ 	.byte	0x03, 0x1b
        /*003e*/ 	.short	0x00ff


	//----- nvinfo : EIATTR_NUM_BARRIERS
	.align		4
        /*0040*/ 	.byte	0x02, 0x4c
        /*0042*/ 	.byte	0x01
	.zero		1


	//----- nvinfo : EIATTR_MERCURY_ISA_VERSION
	.align		4
        /*0044*/ 	.byte	0x03, 0x5f
        /*0046*/ 	.short	0x0101


	//----- nvinfo : EIATTR_VRC_CTA_INIT_COUNT
	.align		4
        /*0048*/ 	.byte	0x02, 0x4a
	.zero		1
	.zero		1


	//----- nvinfo : EIATTR_EXIT_INSTR_OFFSETS
	.align		4
        /*004c*/ 	.byte	0x04, 0x1c
        /*004e*/ 	.short	(.L_27 - .L_26)


	//   ....[0]....
.L_26:
        /*0050*/ 	.word	0x000002d0


	//   ....[1]....
        /*0054*/ 	.word	0x00000350


	//----- nvinfo : EIATTR_CRS_STACK_SIZE
	.align		4
.L_27:
        /*0058*/ 	.byte	0x04, 0x1e
        /*005a*/ 	.short	(.L_29 - .L_28)
.L_28:
        /*005c*/ 	.word	0x00000000


	//----- nvinfo : EIATTR_CBANK_PARAM_SIZE
	.align		4
.L_29:
        /*0060*/ 	.byte	0x03, 0x19
        /*0062*/ 	.short	0x0018


	//----- nvinfo : EIATTR_PARAM_CBANK
	.align		4
        /*0064*/ 	.byte	0x04, 0x0a
        /*0066*/ 	.short	(.L_31 - .L_30)
	.align		4
.L_30:
        /*0068*/ 	.word	index@(.nv.constant0._Z7calcCovPfS_S_)
        /*006c*/ 	.short	0x0380
        /*006e*/ 	.short	0x0018


	//----- nvinfo : EIATTR_SW_WAR
	.align		4
.L_31:
        /*0070*/ 	.byte	0x04, 0x36
        /*0072*/ 	.short	(.L_33 - .L_32)
.L_32:
        /*0074*/ 	.word	0x00000008
.L_33:


//--------------------- .nv.info._Z9subMeansTPiPfS0_S0_ --------------------------
	.section	.nv.info._Z9subMeansTPiPfS0_S0_,"",@"SHT_CUDA_INFO"
	.sectionflags	@""
	.align	4


	//----- nvinfo : EIATTR_CUDA_API_VERSION
	.align		4
        /*0000*/ 	.byte	0x04, 0x37
        /*0002*/ 	.short	(.L_35 - .L_34)
.L_34:
        /*0004*/ 	.word	0x00000082


	//----- nvinfo : EIATTR_KPARAM_INFO
	.align		4
.L_35:
        /*0008*/ 	.byte	0x04, 0x17
        /*000a*/ 	.short	(.L_37 - .L_36)
.L_36:
        /*000c*/ 	.word	0x00000000
        /*0010*/ 	.short	0x0003
        /*0012*/ 	.short	0x0018
        /*0014*/ 	.byte	0x00, 0xf5, 0x21, 0x00


	//----- nvinfo : EIATTR_KPARAM_INFO
	.align		4
.L_37:
        /*0018*/ 	.byte	0x04, 0x17
        /*001a*/ 	.short	(.L_39 - .L_38)
.L_38:
        /*001c*/ 	.word	0x00000000
        /*0020*/ 	.short	0x0002
        /*0022*/ 	.short	0x0010
        /*0024*/ 	.byte	0x00, 0xf5, 0x21, 0x00


	//----- nvinfo : EIATTR_KPARAM_INFO
	.align		4
.L_39:
        /*0028*/ 	.byte	0x04, 0x17
        /*002a*/ 	.short	(.L_41 - .L_40)
.L_40:
        /*002c*/ 	.word	0x00000000
        /*0030*/ 	.short	0x0001
        /*0032*/ 	.short	0x0008
        /*0034*/ 	.byte	0x00, 0xf5, 0x21, 0x00


	//----- nvinfo : EIATTR_KPARAM_INFO
	.align		4
.L_41:
        /*0038*/ 	.byte	0x04, 0x17
        /*003a*/ 	.short	(.L_43 - .L_42)
.L_42:
        /*003c*/ 	.word	0x00000000
        /*0040*/ 	.short	0x0000
        /*0042*/ 	.short	0x0000
        /*0044*/ 	.byte	0x00, 0xf5, 0x21, 0x00


	//----- nvinfo : EIATTR_SPARSE_MMA_MASK
	.align		4
.L_43:
        /*0048*/ 	.byte	0x03, 0x50
        /*004a*/ 	.short	0x0000


	//----- nvinfo : EIATTR_MAXREG_COUNT
	.align		4
        /*004c*/ 	.byte	0x03, 0x1b
        /*004e*/ 	.short	0x00ff


	//----- nvinfo : EIATTR_MERCURY_ISA_VERSION
	.align		4
        /*0050*/ 	.byte	0x03, 0x5f
        /*0052*/ 	.short	0x0101


	//----- nvinfo : EIATTR_VRC_CTA_INIT_COUNT
	.align		4
        /*0054*/ 	.byte	0x02, 0x4a
	.zero		1
	.zero		1


	//----- nvinfo : EIATTR_EXIT_INSTR_OFFSETS
	.align		4
        /*0058*/ 	.byte	0x04, 0x1c
        /*005a*/ 	.short	(.L_45 - .L_44)


	//   ....[0]....
.L_44:
        /*005c*/ 	.word	0x000000b0


	//   ....[1]....
        /*0060*/ 	.word	0x000001d0


	//----- nvinfo : EIATTR_CBANK_PARAM_SIZE
	.align		4
.L_45:
        /*0064*/ 	.byte	0x03, 0x19
        /*0066*/ 	.short	0x0020


	//----- nvinfo : EIATTR_PARAM_CBANK
	.align		4
        /*0068*/ 	.byte	0x04, 0x0a
        /*006a*/ 	.short	(.L_47 - .L_46)
	.align		4
.L_46:
        /*006c*/ 	.word	index@(.nv.constant0._Z9subMeansTPiPfS0_S0_)
        /*0070*/ 	.short	0x0380
        /*0072*/ 	.short	0x0020


	//----- nvinfo : EIATTR_SW_WAR
	.align		4
.L_47:
        /*0074*/ 	.byte	0x04, 0x36
        /*0076*/ 	.short	(.L_49 - .L_48)
.L_48:
        /*0078*/ 	.word	0x00000008
.L_49:


//--------------------- .nv.info._Z12calcColMeansPiPf --------------------------
	.section	.nv.info._Z12calcColMeansPiPf,"",@"SHT_CUDA_INFO"
	.sectionflags	@""
	.align	4


	//----- nvinfo : EIATTR_CUDA_API_VERSION
	.align		4
        /*0000*/ 	.byte	0x04, 0x37
        /*0002*/ 	.short	(.L_51 - .L_50)
.L_50:
        /*0004*/ 	.word	0x00000082


	//----- nvinfo : EIATTR_KPARAM_INFO
	.align		4
.L_51:
        /*0008*/ 	.byte	0x04, 0x17
        /*000a*/ 	.short	(.L_53 - .L_52)
.L_52:
        /*000c*/ 	.word	0x00000000
        /*0010*/ 	.short	0x0001
        /*0012*/ 	.short	0x0008
        /*0014*/ 	.byte	0x00, 0xf5, 0x21, 0x00


	//----- nvinfo : EIATTR_KPARAM_INFO
	.align		4
.L_53:
        /*0018*/ 	.byte	0x04, 0x17
        /*001a*/ 	.short	(.L_55 - .L_54)
.L_54:
        /*001c*/ 	.word	0x00000000
        /*0020*/ 	.short	0x0000
        /*0022*/ 	.short	0x0000
        /*0024*/ 	.byte	0x00, 0xf5, 0x21, 0x00


	//----- nvinfo : EIATTR_SPARSE_MMA_MASK
	.align		4
.L_55:
        /*0028*/ 	.byte	0x03, 0x50
        /*002a*/ 	.short	0x0000


	//----- nvinfo : EIATTR_MAXREG_COUNT
	.align		4
        /*002c*/ 	.byte	0x03, 0x1b
        /*002e*/ 	.short	0x00ff


	//----- nvinfo : EIATTR_MERCURY_ISA_VERSION
	.align		4
        /*0030*/ 	.byte	0x03, 0x5f
        /*0032*/ 	.short	0x0101


	//----- nvinfo : EIATTR_VRC_CTA_INIT_COUNT
	.align		4
        /*0034*/ 	.byte	0x02, 0x4a
	.zero		1
	.zero		1


	//----- nvinfo : EIATTR_EXIT_INSTR_OFFSETS
	.align		4
        /*0038*/ 	.byte	0x04, 0x1c
        /*003a*/ 	.short	(.L_57 - .L_56)


	//   ....[0]....
.L_56:
        /*003c*/ 	.word	0x00000060


	//   ....[1]....
        /*0040*/ 	.word	0x00000250


	//----- nvinfo : EIATTR_CBANK_PARAM_SIZE
	.align		4
.L_57:
        /*0044*/ 	.byte	0x03, 0x19
        /*0046*/ 	.short	0x0010


	//----- nvinfo : EIATTR_PARAM_CBANK
	.align		4
        /*0048*/ 	.byte	0x04, 0x0a
        /*004a*/ 	.short	(.L_59 - .L_58)
	.align		4
.L_58:
        /*004c*/ 	.word	index@(.nv.constant0._Z12calcColMeansPiPf)
        /*0050*/ 	.short	0x0380
        /*0052*/ 	.short	0x0010


	//----- nvinfo : EIATTR_SW_WAR
	.align		4
.L_59:
        /*0054*/ 	.byte	0x04, 0x36
        /*0056*/ 	.short	(.L_61 - .L_60)
.L_60:
        /*0058*/ 	.word	0x00000008
.L_61:


//--------------------- .nv.callgraph             --------------------------
	.section	.nv.callgraph,"",@"SHT_CUDA_CALLGRAPH"
	.align	4
	.sectionentsize	8
	.align		4
        /*0000*/ 	.word	0x00000000
	.align		4
        /*0004*/ 	.word	0xffffffff
	.align		4
        /*0008*/ 	.word	0x00000000
	.align		4
        /*000c*/ 	.word	0xfffffffe
	.align		4
        /*0010*/ 	.word	0x00000000
	.align		4
        /*0014*/ 	.word	0xfffffffd
	.align		4
        /*0018*/ 	.word	0x00000000
	.align		4
        /*001c*/ 	.word	0xfffffffc


//--------------------- .text._Z7calcCovPfS_S_    --------------------------
	.section	.text._Z7calcCovPfS_S_,"ax",@progbits
	.align	128
        .global         _Z7calcCovPfS_S_
        .type           _Z7calcCovPfS_S_,@function
        .size           _Z7calcCovPfS_S_,(.L_x_8 - _Z7calcCovPfS_S_)
        .other          _Z7calcCovPfS_S_,@"STO_CUDA_ENTRY STV_DEFAULT"
_Z7calcCovPfS_S_:
.text._Z7calcCovPfS_S_:
[----:B------:R-:W-:Y:S01]  /*0000*/  LDC R1, c[0x0][0x37c] ;  /* 0x0000df00ff017b82 */ /* 0x000fe20000000800 */
[----:B------:R-:W0:Y:S01]  /*0010*/  S2R R12, SR_TID.X ;  /* 0x00000000000c7919 */ /* 0x000e220000002100 */
[----:B------:R-:W1:Y:S01]  /*0020*/  LDCU UR4, c[0x0][0x360] ;  /* 0x00006c00ff0477ac */ /* 0x000e620008000800 */
[----:B------:R-:W-:Y:S01]  /*0030*/  BSSY.RECONVERGENT B0, `(.L_x_0) ;  /* 0x0000015000007945 */ /* 0x000fe20003800200 */
[----:B------:R-:W-:Y:S01]  /*0040*/  IMAD.MOV.U32 R11, RZ, RZ, RZ ;  /* 0x000000ffff0b7224 */ /* 0x000fe200078e00ff */
[----:B------:R-:W0:Y:S01]  /*0050*/  S2R R13, SR_CTAID.X ;  /* 0x00000000000d7919 */ /* 0x000e220000002500 */
[----:B------:R-:W2:Y:S01]  /*0060*/  LDCU.64 UR6, c[0x0][0x358] ;  /* 0x00006b00ff0677ac */ /* 0x000ea20008000a00 */
[----:B-1----:R-:W-:Y:S02]  /*0070*/  IMAD.U32 R10, RZ, RZ, UR4 ;  /* 0x00000004ff0a7e24 */ /* 0x002fe4000f8e00ff */
[----:B0-----:R-:W-:-:S05]  /*0080*/  IMAD R0, R13, UR4, R12 ;  /* 0x000000040d007c24 */ /* 0x001fca000f8e020c */
[----:B------:R-:W-:-:S13]  /*0090*/  ISETP.GT.AND P0, PT, R0, 0x7, PT ;  /* 0x000000070000780c */ /* 0x000fda0003f04270 */
[----:B--2---:R-:W-:Y:S05]  /*00a0*/  @P0 BRA `(.L_x_1) ;  /* 0x0000000000340947 */ /* 0x004fea0003800000 */
[----:B------:R-:W0:Y:S01]  /*00b0*/  LDC.64 R6, c[0x0][0x380] ;  /* 0x0000e000ff067b82 */ /* 0x000e220000000a00 */
[----:B------:R-:W1:Y:S01]  /*00c0*/  LDCU UR4, c[0x0][0x370] ;  /* 0x00006e00ff0477ac */ /* 0x000e620008000800 */
[----:B------:R-:W-:-:S06]  /*00d0*/  HFMA2 R11, -RZ, RZ, 0, 0 ;  /* 0x00000000ff0b7431 */ /* 0x000fcc00000001ff */
[----:B------:R-:W2:Y:S01]  /*00e0*/  LDC.64 R8, c[0x0][0x388] ;  /* 0x0000e200ff087b82 */ /* 0x000ea20000000a00 */
[----:B-1----:R-:W-:-:S07]  /*00f0*/  IMAD R15, R10, UR4, RZ ;  /* 0x000000040a0f7c24 */ /* 0x002fce000f8e02ff */
.L_x_2:
[----:B0-----:R-:W-:-:S04]  /*0100*/  IMAD.WIDE R2, R0, 0x4, R6 ;  /* 0x0000000400027825 */ /* 0x001fc800078e0206 */
[----:B--2---:R-:W-:Y:S02]  /*0110*/  IMAD.WIDE R4, R0, 0x4, R8 ;  /* 0x0000000400047825 */ /* 0x004fe400078e0208 */
[----:B------:R-:W2:Y:S04]  /*0120*/  LDG.E R2, desc[UR6][R2.64] ;  /* 0x0000000602027981 */ /* 0x000ea8000c1e1900 */
[----:B------:R-:W2:Y:S01]  /*0130*/  LDG.E R4, desc[UR6][R4.64] ;  /* 0x0000000604047981 */ /* 0x000ea2000c1e1900 */
[----:B------:R-:W-:-:S05]  /*0140*/  IMAD.IADD R0, R15, 0x1, R0 ;  /* 0x000000010f007824 */ /* 0x000fca00078e0200 */
[----:B------:R-:W-:Y:S01]  /*0150*/  ISETP.GE.AND P0, PT, R0, 0x8, PT ;  /* 0x000000080000780c */ /* 0x000fe20003f06270 */
[----:B--2---:R-:W-:-:S12]  /*0160*/  FFMA R11, R2, R4, R11 ;  /* 0x00000004020b7223 */ /* 0x004fd8000000000b */
[----:B------:R-:W-:Y:S05]  /*0170*/  @!P0 BRA `(.L_x_2) ;  /* 0xfffffffc00e08947 */ /* 0x000fea000383ffff */
.L_x_1:
[----:B------:R-:W-:Y:S05]  /*0180*/  BSYNC.RECONVERGENT B0 ;  /* 0x0000000000007941 */ /* 0x000fea0003800200 */
.L_x_0:
[----:B------:R-:W0:Y:S01]  /*0190*/  S2UR UR5, SR_CgaCtaId ;  /* 0x00000000000579c3 */ /* 0x000e220000008800 */
[----:B------:R-:W-:Y:S01]  /*01a0*/  UMOV UR4, 0x400 ;  /* 0x0000040000047882 */ /* 0x000fe20000000000 */
[----:B------:R-:W-:Y:S02]  /*01b0*/  ISETP.GE.U32.AND P1, PT, R10, 0x2, PT ;  /* 0x000000020a00780c */ /* 0x000fe40003f26070 */
[----:B------:R-:W-:Y:S01]  /*01c0*/  ISETP.NE.AND P0, PT, R12, RZ, PT ;  /* 0x000000ff0c00720c */ /* 0x000fe20003f05270 */
[----:B0-----:R-:W-:-:S06]  /*01d0*/  ULEA UR4, UR5, UR4, 0x18 ;  /* 0x0000000405047291 */ /* 0x001fcc000f8ec0ff */
[----:B------:R-:W-:-:S05]  /*01e0*/  LEA R0, R12, UR4, 0x2 ;  /* 0x000000040c007c11 */ /* 0x000fca000f8e10ff */
[----:B------:R0:W-:Y:S01]  /*01f0*/  STS [R0], R11 ;  /* 0x0000000b00007388 */ /* 0x0001e20000000800 */
[----:B------:R-:W-:Y:S06]  /*0200*/  BAR.SYNC.DEFER_BLOCKING 0x0 ;  /* 0x0000000000007b1d */ /* 0x000fec0000010000 */
[----:B------:R-:W-:Y:S05]  /*0210*/  @!P1 BRA `(.L_x_3) ;  /* 0x00000000002c9947 */ /* 0x000fea0003800000 */
.L_x_4:
[----:B------:R-:W-:-:S04]  /*0220*/  SHF.R.U32.HI R5, RZ, 0x1, R10 ;  /* 0x00000001ff057819 */ /* 0x000fc8000001160a */
[----:B------:R-:W-:-:S13]  /*0230*/  ISETP.GE.U32.AND P1, PT, R12, R5, PT ;  /* 0x000000050c00720c */ /* 0x000fda0003f26070 */
[----:B------:R-:W-:Y:S01]  /*0240*/  @!P1 LEA R2, R5, R0, 0x2 ;  /* 0x0000000005029211 */ /* 0x000fe200078e10ff */
[----:B------:R-:W-:Y:S05]  /*0250*/  @!P1 LDS R3, [R0] ;  /* 0x0000000000039984 */ /* 0x000fea0000000800 */
[----:B------:R-:W1:Y:S02]  /*0260*/  @!P1 LDS R2, [R2] ;  /* 0x0000000002029984 */ /* 0x000e640000000800 */
[----:B-1----:R-:W-:-:S05]  /*0270*/  @!P1 FADD R3, R2, R3 ;  /* 0x0000000302039221 */ /* 0x002fca0000000000 */
[----:B------:R1:W-:Y:S01]  /*0280*/  @!P1 STS [R0], R3 ;  /* 0x0000000300009388 */ /* 0x0003e20000000800 */
[----:B------:R-:W-:Y:S01]  /*0290*/  BAR.SYNC.DEFER_BLOCKING 0x0 ;  /* 0x0000000000007b1d */ /* 0x000fe20000010000 */
[----:B------:R-:W-:Y:S02]  /*02a0*/  ISETP.GT.U32.AND P1, PT, R10, 0x3, PT ;  /* 0x000000030a00780c */ /* 0x000fe40003f24070 */
[----:B------:R-:W-:-:S11]  /*02b0*/  MOV R10, R5 ;  /* 0x00000005000a7202 */ /* 0x000fd60000000f00 */
[----:B-1----:R-:W-:Y:S05]  /*02c0*/  @P1 BRA `(.L_x_4) ;  /* 0xfffffffc00d41947 */ /* 0x002fea000383ffff */
.L_x_3:
[----:B------:R-:W-:Y:S05]  /*02d0*/  @P0 EXIT ;  /* 0x000000000000094d */ /* 0x000fea0003800000 */
[----:B------:R-:W1:Y:S01]  /*02e0*/  S2UR UR5, SR_CgaCtaId ;  /* 0x00000000000579c3 */ /* 0x000e620000008800 */
[----:B------:R-:W-:-:S07]  /*02f0*/  UMOV UR4, 0x400 ;  /* 0x0000040000047882 */ /* 0x000fce0000000000 */
[----:B------:R-:W2:Y:S01]  /*0300*/  LDC.64 R2, c[0x0][0x390] ;  /* 0x0000e400ff027b82 */ /* 0x000ea20000000a00 */
[----:B-1----:R-:W-:Y:S01]  /*0310*/  ULEA UR4, UR5, UR4, 0x18 ;  /* 0x0000000405047291 */ /* 0x002fe2000f8ec0ff */
[----:B--2---:R-:W-:-:S08]  /*0320*/  IMAD.WIDE.U32 R2, R13, 0x4, R2 ;  /* 0x000000040d027825 */ /* 0x004fd000078e0002 */
[----:B------:R-:W1:Y:S04]  /*0330*/  LDS R5, [UR4] ;  /* 0x00000004ff057984 */ /* 0x000e680008000800 */
[----:B-1----:R-:W-:Y:S01]  /*0340*/  STG.E desc[UR6][R2.64], R5 ;  /* 0x0000000502007986 */ /* 0x002fe2000c101906 */
[----:B------:R-:W-:Y:S05]  /*0350*/  EXIT ;  /* 0x000000000000794d */ /* 0x000fea0003800000 */
.L_x_5:
[----:B------:R-:W-:-:S00]  /*0360*/  BRA `(.L_x_5) ;  /* 0xfffffffc00fc7947 */ /* 0x000fc0000383ffff */
[----:B------:R-:W-:-:S00]  /*0370*/  NOP ;  /* 0x0000000000007918 */ /* 0x000fc00000000000 */
        /* <DEDUP_REMOVED lines=8> */
.L_x_8:


//--------------------- .text._Z9subMeansTPiPfS0_S0_ --------------------------
	.section	.text._Z9subMeansTPiPfS0_S0_,"ax",@progbits
	.align	128
        .global         _Z9subMeansTPiPfS0_S0_
        .type           _Z9subMeansTPiPfS0_S0_,@function
        .size           _Z9subMeansTPiPfS0_S0_,(.L_x_9 - _Z9subMeansTPiPfS0_S0_)
        .other          _Z9subMeansTPiPfS0_S0_,@"STO_CUDA_ENTRY STV_DEFAULT"
_Z9subMeansTPiPfS0_S0_:
.text._Z9subMeansTPiPfS0_S0_:
[----:B------:R-:W-:Y:S01]  /*0000*/  LDC R1, c[0x0][0x37c] ;  /* 0x0000df00ff017b82 */ /* 0x000fe20000000800 */
[----:B------:R-:W0:Y:S07]  /*0010*/  S2R R2, SR_TID.X ;  /* 0x0000000000027919 */ /* 0x000e2e0000002100 */
[----:B------:R-:W1:Y:S01]  /*0020*/  LDC R0, c[0x0][0x364] ;  /* 0x0000d900ff007b82 */ /* 0x000e620000000800 */
[----:B------:R-:W1:Y:S07]  /*0030*/  S2R R3, SR_TID.Y ;  /* 0x0000000000037919 */ /* 0x000e6e0000002200 */
[----:B------:R-:W0:Y:S08]  /*0040*/  S2UR UR5, SR_CTAID.X ;  /* 0x00000000000579c3 */ /* 0x000e300000002500 */
[----:B------:R-:W0:Y:S08]  /*0050*/  LDC R11, c[0x0][0x360] ;  /* 0x0000d800ff0b7b82 */ /* 0x000e300000000800 */
[----:B------:R-:W1:Y:S01]  /*0060*/  S2UR UR4, SR_CTAID.Y ;  /* 0x00000000000479c3 */ /* 0x000e620000002600 */
[----:B0-----:R-:W-:-:S05]  /*0070*/  IMAD R11, R11, UR5, R2 ;  /* 0x000000050b0b7c24 */ /* 0x001fca000f8e0202 */
[----:B------:R-:W-:Y:S01]  /*0080*/  ISETP.GT.AND P0, PT, R11, 0x7, PT ;  /* 0x000000070b00780c */ /* 0x000fe20003f04270 */
[----:B-1----:R-:W-:-:S05]  /*0090*/  IMAD R0, R0, UR4, R3 ;  /* 0x0000000400007c24 */ /* 0x002fca000f8e0203 */
[----:B------:R-:W-:-:S13]  /*00a0*/  ISETP.GT.U32.OR P0, PT, R0, 0x7, P0 ;  /* 0x000000070000780c */ /* 0x000fda0000704470 */
[----:B------:R-:W-:Y:S05]  /*00b0*/  @P0 EXIT ;  /* 0x000000000000094d */ /* 0x000fea0003800000 */
[----:B------:R-:W0:Y:S01]  /*00c0*/  LDC.64 R2, c[0x0][0x380] ;  /* 0x0000e000ff027b82 */ /* 0x000e220000000a00 */
[----:B------:R-:W1:Y:S01]  /*00d0*/  LDCU.64 UR4, c[0x0][0x358] ;  /* 0x00006b00ff0477ac */ /* 0x000e620008000a00 */
[----:B------:R-:W-:-:S06]  /*00e0*/  LEA R13, R0, R11, 0x3 ;  /* 0x0000000b000d7211 */ /* 0x000fcc00078e18ff */
[----:B------:R-:W2:Y:S08]  /*00f0*/  LDC.64 R4, c[0x0][0x388] ;  /* 0x0000e200ff047b82 */ /* 0x000eb00000000a00 */
[----:B------:R-:W3:Y:S01]  /*0100*/  LDC.64 R6, c[0x0][0x390] ;  /* 0x0000e400ff067b82 */ /* 0x000ee20000000a00 */
[----:B0-----:R-:W-:-:S07]  /*0110*/  IMAD.WIDE R2, R13, 0x4, R2 ;  /* 0x000000040d027825 */ /* 0x001fce00078e0202 */
[----:B------:R-:W0:Y:S01]  /*0120*/  LDC.64 R8, c[0x0][0x398] ;  /* 0x0000e600ff087b82 */ /* 0x000e220000000a00 */
[----:B-1----:R-:W4:Y:S01]  /*0130*/  LDG.E R2, desc[UR4][R2.64] ;  /* 0x0000000402027981 */ /* 0x002f22000c1e1900 */
[----:B--2---:R-:W-:-:S06]  /*0140*/  IMAD.WIDE R4, R11, 0x4, R4 ;  /* 0x000000040b047825 */ /* 0x004fcc00078e0204 */
[----:B------:R-:W2:Y:S01]  /*0150*/  LDG.E R5, desc[UR4][R4.64] ;  /* 0x0000000404057981 */ /* 0x000ea2000c1e1900 */
[----:B------:R-:W-:Y:S01]  /*0160*/  LEA R15, R11, R0, 0x3 ;  /* 0x000000000b0f7211 */ /* 0x000fe200078e18ff */
[----:B---3--:R-:W-:-:S04]  /*0170*/  IMAD.WIDE R6, R13, 0x4, R6 ;  /* 0x000000040d067825 */ /* 0x008fc800078e0206 */
[----:B0-----:R-:W-:Y:S01]  /*0180*/  IMAD.WIDE R8, R15, 0x4, R8 ;  /* 0x000000040f087825 */ /* 0x001fe200078e0208 */
[----:B----4-:R-:W-:-:S05]  /*0190*/  I2FP.F32.S32 R10, R2 ;  /* 0x00000002000a7245 */ /* 0x010fca0000201400 */
[----:B--2---:R-:W-:-:S05]  /*01a0*/  FADD R11, R10, -R5 ;  /* 0x800000050a0b7221 */ /* 0x004fca0000000000 */
[----:B------:R-:W-:Y:S04]  /*01b0*/  STG.E desc[UR4][R6.64], R11 ;  /* 0x0000000b06007986 */ /* 0x000fe8000c101904 */
[----:B------:R-:W-:Y:S01]  /*01c0*/  STG.E desc[UR4][R8.64], R11 ;  /* 0x0000000b08007986 */ /* 0x000fe2000c101904 */
[----:B------:R-:W-:Y:S05]  /*01d0*/  EXIT ;  /* 0x000000000000794d */ /* 0x000fea0003800000 */
.L_x_6:
        /* <DEDUP_REMOVED lines=10> */
.L_x_9:


//--------------------- .text._Z12calcColMeansPiPf --------------------------
	.section	.text._Z12calcColMeansPiPf,"ax",@progbits
	.align	128
        .global         _Z12calcColMeansPiPf
        .type           _Z12calcColMeansPiPf,@function
        .size           _Z12calcColMeansPiPf,(.L_x_10 - _Z12calcColMeansPiPf)
        .other          _Z12calcColMeansPiPf,@"STO_CUDA_ENTRY STV_DEFAULT"
_Z12calcColMeansPiPf:
.text._Z12calcColMeansPiPf:
[----:B------:R-:W-:Y:S01]  /*0000*/  LDC R1, c[0x0][0x37c] ;  /* 0x0000df00ff017b82 */ /* 0x000fe20000000800 */
[----:B------:R-:W0:Y:S07]  /*0010*/  S2R R0, SR_TID.X ;  /* 0x0000000000007919 */ /* 0x000e2e0000002100 */
[----:B------:R-:W0:Y:S08]  /*0020*/  S2UR UR4, SR_CTAID.X ;  /* 0x00000000000479c3 */ /* 0x000e300000002500 */
[----:B------:R-:W0:Y:S02]  /*0030*/  LDC R5, c[0x0][0x360] ;  /* 0x0000d800ff057b82 */ /* 0x000e240000000800 */
[----:B0-----:R-:W-:-:S05]  /*0040*/  IMAD R5, R5, UR4, R0 ;  /* 0x0000000405057c24 */ /* 0x001fca000f8e0200 */
[----:B------:R-:W-:-:S13]  /*0050*/  ISETP.GT.AND P0, PT, R5, 0x7, PT ;  /* 0x000000070500780c */ /* 0x000fda0003f04270 */
[----:B------:R-:W-:Y:S05]  /*0060*/  @P0 EXIT ;  /* 0x000000000000094d */ /* 0x000fea0003800000 */
[----:B------:R-:W0:Y:S01]  /*0070*/  LDC.64 R6, c[0x0][0x380] ;  /* 0x0000e000ff067b82 */ /* 0x000e220000000a00 */
[----:B------:R-:W1:Y:S01]  /*0080*/  LDCU.64 UR4, c[0x0][0x358] ;  /* 0x00006b00ff0477ac */ /* 0x000e620008000a00 */
[----:B0-----:R-:W-:-:S05]  /*0090*/  IMAD.WIDE R6, R5, 0x4, R6 ;  /* 0x0000000405067825 */ /* 0x001fca00078e0206 */
[----:B-1----:R-:W2:Y:S04]  /*00a0*/  LDG.E R0, desc[UR4][R6.64] ;  /* 0x0000000406007981 */ /* 0x002ea8000c1e1900 */
[----:B------:R-:W3:Y:S04]  /*00b0*/  LDG.E R2, desc[UR4][R6.64+0x20] ;  /* 0x0000200406027981 */ /* 0x000ee8000c1e1900 */
[----:B------:R-:W4:Y:S04]  /*00c0*/  LDG.E R4, desc[UR4][R6.64+0x40] ;  /* 0x0000400406047981 */ /* 0x000f28000c1e1900 */
[----:B------:R-:W5:Y:S04]  /*00d0*/  LDG.E R8, desc[UR4][R6.64+0x60] ;  /* 0x0000600406087981 */ /* 0x000f68000c1e1900 */
[----:B------:R-:W5:Y:S04]  /*00e0*/  LDG.E R10, desc[UR4][R6.64+0x80] ;  /* 0x00008004060a7981 */ /* 0x000f68000c1e1900 */
[----:B------:R-:W5:Y:S04]  /*00f0*/  LDG.E R12, desc[UR4][R6.64+0xa0] ;  /* 0x0000a004060c7981 */ /* 0x000f68000c1e1900 */
[----:B------:R-:W5:Y:S04]  /*0100*/  LDG.E R13, desc[UR4][R6.64+0xc0] ;  /* 0x0000c004060d7981 */ /* 0x000f68000c1e1900 */
[----:B------:R-:W5:Y:S01]  /*0110*/  LDG.E R14, desc[UR4][R6.64+0xe0] ;  /* 0x0000e004060e7981 */ /* 0x000f62000c1e1900 */
[----:B--2---:R-:W-:-:S02]  /*0120*/  I2FP.F32.S32 R0, R0 ;  /* 0x0000000000007245 */ /* 0x004fc40000201400 */
[----:B---3--:R-:W-:Y:S02]  /*0130*/  I2FP.F32.S32 R3, R2 ;  /* 0x0000000200037245 */ /* 0x008fe40000201400 */
[----:B----4-:R-:W-:-:S03]  /*0140*/  I2FP.F32.S32 R9, R4 ;  /* 0x0000000400097245 */ /* 0x010fc60000201400 */
[----:B------:R-:W-:Y:S02]  /*0150*/  FADD R0, R0, R3 ;  /* 0x0000000300007221 */ /* 0x000fe40000000000 */
[----:B------:R-:W0:Y:S01]  /*0160*/  LDC.64 R2, c[0x0][0x388] ;  /* 0x0000e200ff027b82 */ /* 0x000e220000000a00 */
[----:B-----5:R-:W-:Y:S01]  /*0170*/  I2FP.F32.S32 R11, R8 ;  /* 0x00000008000b7245 */ /* 0x020fe20000201400 */
[----:B------:R-:W-:Y:S01]  /*0180*/  FADD R0, R0, R9 ;  /* 0x0000000900007221 */ /* 0x000fe20000000000 */
[----:B------:R-:W-:-:S03]  /*0190*/  I2FP.F32.S32 R9, R10 ;  /* 0x0000000a00097245 */ /* 0x000fc60000201400 */
[----:B------:R-:W-:Y:S01]  /*01a0*/  FADD R0, R0, R11 ;  /* 0x0000000b00007221 */ /* 0x000fe20000000000 */
[----:B------:R-:W-:-:S03]  /*01b0*/  I2FP.F32.S32 R11, R12 ;  /* 0x0000000c000b7245 */ /* 0x000fc60000201400 */
[----:B------:R-:W-:Y:S01]  /*01c0*/  FADD R0, R0, R9 ;  /* 0x0000000900007221 */ /* 0x000fe20000000000 */
[----:B------:R-:W-:-:S03]  /*01d0*/  I2FP.F32.S32 R13, R13 ;  /* 0x0000000d000d7245 */ /* 0x000fc60000201400 */
[----:B------:R-:W-:Y:S01]  /*01e0*/  FADD R0, R0, R11 ;  /* 0x0000000b00007221 */ /* 0x000fe20000000000 */
[----:B------:R-:W-:-:S03]  /*01f0*/  I2FP.F32.S32 R7, R14 ;  /* 0x0000000e00077245 */ /* 0x000fc60000201400 */
[----:B------:R-:W-:-:S04]  /*0200*/  FADD R0, R0, R13 ;  /* 0x0000000d00007221 */ /* 0x000fc80000000000 */
[----:B------:R-:W-:Y:S01]  /*0210*/  FADD R0, R0, R7 ;  /* 0x0000000700007221 */ /* 0x000fe20000000000 */
[----:B0-----:R-:W-:-:S04]  /*0220*/  IMAD.WIDE R2, R5, 0x4, R2 ;  /* 0x0000000405027825 */ /* 0x001fc800078e0202 */
[----:B------:R-:W-:-:S05]  /*0230*/  FMUL R5, R0, 0.125 ;  /* 0x3e00000000057820 */ /* 0x000fca0000400000 */
[----:B------:R-:W-:Y:S01]  /*0240*/  STG.E desc[UR4][R2.64], R5 ;  /* 0x0000000502007986 */ /* 0x000fe2000c101904 */
[----:B------:R-:W-:Y:S05]  /*0250*/  EXIT ;  /* 0x000000000000794d */ /* 0x000fea0003800000 */
.L_x_7:
        /* <DEDUP_REMOVED lines=10> */
.L_x_10:


//--------------------- .nv.shared._Z7calcCovPfS_S_ --------------------------
	.section	.nv.shared._Z7calcCovPfS_S_,"aw",@nobits
	.sectionflags	@""
	.align	4
.nv.shared._Z7calcCovPfS_S_:
	.zero		1040


//--------------------- .nv.shared.reserved.0     --------------------------
	.section	.nv.shared.reserved.0,"aw",@nobits
	.weak		__nv_reservedSMEM_offset_0_alias
	.size		__nv_reservedSMEM_offset_0_alias, 0, 64
	.other		__nv_reservedSMEM_offset_0_alias,@"STO_CUDA_RESERVED_SHARED STV_DEFAULT"
__nv_reservedSMEM_offset_0_alias:
	.zero		0
	.zero		64


//--------------------- .nv.constant0._Z7calcCovPfS_S_ --------------------------
	.section	.nv.constant0._Z7calcCovPfS_S_,"a",@progbits
	.sectionflags	@""
	.align	4
.nv.constant0._Z7calcCovPfS_S_:
	.zero		920


//--------------------- .nv.constant0._Z9subMeansTPiPfS0_S0_ --------------------------
	.section	.nv.constant0._Z9subMeansTPiPfS0_S0_,"a",@progbits
	.sectionflags	@""
	.align	4
.nv.constant0._Z9subMeansTPiPfS0_S0_:
	.zero		928


//--------------------- .nv.constant0._Z12calcColMeansPiPf --------------------------
	.section	.nv.constant0._Z12calcColMeansPiPf,"a",@progbits
	.sectionflags	@""
	.align	4
.nv.constant0._Z12calcColMeansPiPf:
	.zero		912


//--------------------- SYMBOLS --------------------------

	.type		.nv.reservedSmem.offset0,@object
	.size		.nv.reservedSmem.offset0,0x4
	.type		.nv.reservedSmem.cap,@object
	.size		.nv.reservedSmem.cap,0x4
